	.headerflags	@"EF_CUDA_TEXMODE_UNIFIED EF_CUDA_64BIT_ADDRESS EF_CUDA_ACCELERATORS EF_CUDA_SM90 EF_CUDA_VIRTUAL_SM(EF_CUDA_SM90)"
	.elftype	@"ET_EXEC"


//--------------------- .nv.info                  --------------------------
	.section	.nv.info,"",@"SHT_CUDA_INFO"
	.align	4


	//----- nvinfo : EIATTR_REGCOUNT
	.align		4
        /*0000*/ 	.byte	0x04, 0x2f
        /*0002*/ 	.short	(.L_2 - .L_1)
	.align		4
.L_1:
        /*0004*/ 	.word	index@(triton_poi_fused_add_mul_pow_tanh_1)
        /*0008*/ 	.word	0x00000010


	//----- nvinfo : EIATTR_MIN_STACK_SIZE
	.align		4
.L_2:
        /*000c*/ 	.byte	0x04, 0x12
        /*000e*/ 	.short	(.L_4 - .L_3)
	.align		4
.L_3:
        /*0010*/ 	.word	index@(triton_poi_fused_add_mul_pow_tanh_1)
        /*0014*/ 	.word	0x00000000


	//----- nvinfo : EIATTR_FRAME_SIZE
	.align		4
.L_4:
        /*0018*/ 	.byte	0x04, 0x11
        /*001a*/ 	.short	(.L_6 - .L_5)
	.align		4
.L_5:
        /*001c*/ 	.word	index@(triton_poi_fused_add_mul_pow_tanh_1)
        /*0020*/ 	.word	0x00000000


	//----- nvinfo : EIATTR_MIN_STACK_SIZE
	.align		4
.L_6:
        /*0024*/ 	.byte	0x04, 0x12
        /*0026*/ 	.short	(.L_8 - .L_7)
	.align		4
.L_7:
        /*0028*/ 	.word	index@(triton_poi_fused_add_mul_pow_tanh_1)
        /*002c*/ 	.word	0x00000000
.L_8:


//--------------------- .nv.info.triton_poi_fused_add_mul_pow_tanh_1 --------------------------
	.section	.nv.info.triton_poi_fused_add_mul_pow_tanh_1,"",@"SHT_CUDA_INFO"
	.sectionflags	@""
	.align	4


	//----- nvinfo : EIATTR_CUDA_API_VERSION
	.align		4
        /*0000*/ 	.byte	0x04, 0x37
        /*0002*/ 	.short	(.L_10 - .L_9)
.L_9:
        /*0004*/ 	.word	0x0000007c


	//----- nvinfo : EIATTR_KPARAM_INFO
	.align		4
.L_10:
        /*0008*/ 	.byte	0x04, 0x17
        /*000a*/ 	.short	(.L_12 - .L_11)
.L_11:
        /*000c*/ 	.word	0x00000000
        /*0010*/ 	.short	0x0003
        /*0012*/ 	.short	0x0018
        /*0014*/ 	.byte	0x00, 0xf0, 0x11, 0x00


	//----- nvinfo : EIATTR_KPARAM_INFO
	.align		4
.L_12:
        /*0018*/ 	.byte	0x04, 0x17
        /*001a*/ 	.short	(.L_14 - .L_13)
.L_13:
        /*001c*/ 	.word	0x00000000
        /*0020*/ 	.short	0x0002
        /*0022*/ 	.short	0x0010
        /*0024*/ 	.byte	0x00, 0xf4, 0x21, 0x00


	//----- nvinfo : EIATTR_KPARAM_INFO
	.align		4
.L_14:
        /*0028*/ 	.byte	0x04, 0x17
        /*002a*/ 	.short	(.L_16 - .L_15)
.L_15:
        /*002c*/ 	.word	0x00000000
        /*0030*/ 	.short	0x0001
        /*0032*/ 	.short	0x0008
        /*0034*/ 	.byte	0x00, 0xf4, 0x21, 0x00


	//----- nvinfo : EIATTR_KPARAM_INFO
	.align		4
.L_16:
        /*0038*/ 	.byte	0x04, 0x17
        /*003a*/ 	.short	(.L_18 - .L_17)
.L_17:
        /*003c*/ 	.word	0x00000000
        /*0040*/ 	.short	0x0000
        /*0042*/ 	.short	0x0000
        /*0044*/ 	.byte	0x00, 0xf4, 0x21, 0x00


	//----- nvinfo : EIATTR_SPARSE_MMA_MASK
	.align		4
.L_18:
        /*0048*/ 	.byte	0x03, 0x50
        /*004a*/ 	.short	0x0000


	//----- nvinfo : EIATTR_MAXREG_COUNT
	.align		4
        /*004c*/ 	.byte	0x03, 0x1b
        /*004e*/ 	.short	0x00ff


	//----- nvinfo : EIATTR_EXIT_INSTR_OFFSETS
	.align		4
        /*0050*/ 	.byte	0x04, 0x1c
        /*0052*/ 	.short	(.L_20 - .L_19)


	//   ....[0]....
.L_19:
        /*0054*/ 	.word	0x00000500


	//   ....[1]....
        /*0058*/ 	.word	0x00000520


	//----- nvinfo : EIATTR_REQNTID
	.align		4
.L_20:
        /*005c*/ 	.byte	0x04, 0x10
        /*005e*/ 	.short	(.L_22 - .L_21)
.L_21:
        /*0060*/ 	.word	0x00000080
        /*0064*/ 	.word	0x00000001
        /*0068*/ 	.word	0x00000001


	//----- nvinfo : EIATTR_CRS_STACK_SIZE
	.align		4
.L_22:
        /*006c*/ 	.byte	0x04, 0x1e
        /*006e*/ 	.short	(.L_24 - .L_23)
.L_23:
        /*0070*/ 	.word	0x00000000


	//----- nvinfo : EIATTR_CBANK_PARAM_SIZE
	.align		4
.L_24:
        /*0074*/ 	.byte	0x03, 0x19
        /*0076*/ 	.short	0x001c


	//----- nvinfo : EIATTR_PARAM_CBANK
	.align		4
        /*0078*/ 	.byte	0x04, 0x0a
        /*007a*/ 	.short	(.L_26 - .L_25)
	.align		4
.L_25:
        /*007c*/ 	.word	index@(.nv.constant0.triton_poi_fused_add_mul_pow_tanh_1)
        /*0080*/ 	.short	0x0210
        /*0082*/ 	.short	0x001c


	//----- nvinfo : EIATTR_SW_WAR
	.align		4
.L_26:
        /*0084*/ 	.byte	0x04, 0x36
        /*0086*/ 	.short	(.L_28 - .L_27)
.L_27:
        /*0088*/ 	.word	0x00000008
.L_28:


//--------------------- .nv.callgraph             --------------------------
	.section	.nv.callgraph,"",@"SHT_CUDA_CALLGRAPH"
	.align	4
	.sectionentsize	8
	.align		4
        /*0000*/ 	.word	0x00000000
	.align		4
        /*0004*/ 	.word	0xffffffff
	.align		4
        /*0008*/ 	.word	0x00000000
	.align		4
        /*000c*/ 	.word	0xfffffffe
	.align		4
        /*0010*/ 	.word	0x00000000
	.align		4
        /*0014*/ 	.word	0xfffffffd
	.align		4
        /*0018*/ 	.word	0x00000000
	.align		4
        /*001c*/ 	.word	0xfffffffc


//--------------------- .nv.constant4             --------------------------
	.section	.nv.constant4,"a",@progbits
	.align	8
	.align		8
.nv.constant4:
        /*0000*/ 	.dword	_$_str


//--------------------- .text.triton_poi_fused_add_mul_pow_tanh_1 --------------------------
	.section	.text.triton_poi_fused_add_mul_pow_tanh_1,"ax",@progbits
	.align	128
        .global         triton_poi_fused_add_mul_pow_tanh_1
        .type           triton_poi_fused_add_mul_pow_tanh_1,@function
        .size           triton_poi_fused_add_mul_pow_tanh_1,(.L_x_7 - triton_poi_fused_add_mul_pow_tanh_1)
        .other          triton_poi_fused_add_mul_pow_tanh_1,@"STO_CUDA_ENTRY STV_DEFAULT"
triton_poi_fused_add_mul_pow_tanh_1:
.text.triton_poi_fused_add_mul_pow_tanh_1:
[----:B------:R-:W0:Y:S02]  /*0000*/  LDC R1, c[0x0][0x28] ;  /* 0x00000a00ff017b82 */ /* 0x000e240000000800 */
[----:B------:R-:W1:Y:S01]  /*0010*/  S2R R0, SR_TID.X ;  /* 0x0000000000007919 */ /* 0x000e620000002100 */
[----:B------:R-:W2:Y:S01]  /*0020*/  LDC.64 R8, c[0x0][0x210] ;  /* 0x00008400ff087b82 */ /* 0x000ea20000000a00 */
[----:B------:R-:W-:Y:S01]  /*0030*/  ULDC.64 UR4, c[0x0][0x208] ;  /* 0x0000820000047ab9 */ /* 0x000fe20000000a00 */
[----:B------:R-:W3:Y:S06]  /*0040*/  S2R R3, SR_CTAID.X ;  /* 0x0000000000037919 */ /* 0x000eec0000002500 */
[----:B------:R-:W4:Y:S01]  /*0050*/  LDC.64 R10, c[0x0][0x218] ;  /* 0x00008600ff0a7b82 */ /* 0x000f220000000a00 */
[----:B-1----:R-:W-:-:S04]  /*0060*/  SHF.L.U32 R0, R0, 0x1, RZ ;  /* 0x0000000100007819 */ /* 0x002fc800000006ff */
[----:B------:R-:W-:-:S04]  /*0070*/  LOP3.LUT R0, R0, 0xfe, RZ, 0xc0, !PT ;  /* 0x000000fe00007812 */ /* 0x000fc800078ec0ff */
[----:B---3--:R-:W-:Y:S02]  /*0080*/  LEA R6, R3, R0, 0x8 ;  /* 0x0000000003067211 */ /* 0x008fe400078e40ff */
[----:B------:R-:W-:Y:S02]  /*0090*/  CS2R R2, SRZ ;  /* 0x0000000000027805 */ /* 0x000fe4000001ff00 */
[C---:B------:R-:W-:Y:S01]  /*00a0*/  ISETP.GE.AND P0, PT, R6.reuse, 0x100, PT ;  /* 0x000001000600780c */ /* 0x040fe20003f06270 */
[----:B--2---:R-:W-:-:S12]  /*00b0*/  IMAD.WIDE R8, R6, 0x4, R8 ;  /* 0x0000000406087825 */ /* 0x004fd800078e0208 */
[----:B------:R-:W2:Y:S01]  /*00c0*/  @!P0 LDG.E.64 R2, desc[UR4][R8.64] ;  /* 0x0000000408028981 */ /* 0x000ea2000c1e1b00 */
[----:B------:R-:W-:Y:S01]  /*00d0*/  CS2R R4, SRZ ;  /* 0x0000000000047805 */ /* 0x000fe2000001ff00 */
[----:B----4-:R-:W-:-:S05]  /*00e0*/  IMAD.WIDE R10, R6, 0x4, R10 ;  /* 0x00000004060a7825 */ /* 0x010fca00078e020a */
[----:B------:R1:W5:Y:S01]  /*00f0*/  @!P0 LDG.E.64 R4, desc[UR4][R10.64] ;  /* 0x000000040a048981 */ /* 0x000362000c1e1b00 */
[----:B------:R-:W-:Y:S01]  /*0100*/  BSSY B0, `(.L_x_0) ;  /* 0x000001d000007945 */ /* 0x000fe20003800000 */
[----:B--2---:R-:W-:Y:S01]  /*0110*/  FMUL R7, R2, R2 ;  /* 0x0000000202077220 */ /* 0x004fe20000400000 */
[----:B------:R-:W-:-:S03]  /*0120*/  FMUL R0, R3, R3 ;  /* 0x0000000303007220 */ /* 0x000fc60000400000 */
[----:B------:R-:W-:Y:S01]  /*0130*/  FMUL R7, R7, R2 ;  /* 0x0000000207077220 */ /* 0x000fe20000400000 */
[----:B------:R-:W-:-:S03]  /*0140*/  FMUL R0, R0, R3 ;  /* 0x0000000300007220 */ /* 0x000fc60000400000 */
[----:B------:R-:W-:Y:S01]  /*0150*/  FFMA R7, R7, 0.044714998453855514526, R2 ;  /* 0x3d37271307077823 */ /* 0x000fe20000000002 */
[----:B------:R-:W-:-:S03]  /*0160*/  FFMA R0, R0, 0.044714998453855514526, R3 ;  /* 0x3d37271300007823 */ /* 0x000fc60000000003 */
[----:B------:R-:W-:Y:S01]  /*0170*/  FMUL R13, R7, 0.79788458347320556641 ;  /* 0x3f4c422a070d7820 */ /* 0x000fe20000400000 */
[----:B------:R-:W-:-:S03]  /*0180*/  FMUL R7, R0, 0.79788458347320556641 ;  /* 0x3f4c422a00077820 */ /* 0x000fc60000400000 */
[----:B------:R-:W-:-:S05]  /*0190*/  FADD.FTZ R12, |R13|, -RZ ;  /* 0x800000ff0d0c7221 */ /* 0x000fca0000010200 */
[----:B------:R-:W-:-:S13]  /*01a0*/  FSETP.GE.AND P1, PT, R12, 0.60000002384185791016, PT ;  /* 0x3f19999a0c00780b */ /* 0x000fda0003f26000 */
[----:B-1----:R-:W-:Y:S05]  /*01b0*/  @!P1 BRA `(.L_x_1) ;  /* 0x0000000000289947 */ /* 0x002fea0003800000 */
[C---:B------:R-:W-:Y:S01]  /*01c0*/  FMUL R0, R12.reuse, 2.8853900432586669922 ;  /* 0x4038aa3b0c007820 */ /* 0x040fe20000400000 */
[----:B------:R-:W-:Y:S01]  /*01d0*/  HFMA2.MMA R8, -RZ, RZ, 1.875, 0 ;  /* 0x3f800000ff087435 */ /* 0x000fe200000001ff */
[----:B------:R-:W-:-:S04]  /*01e0*/  FSETP.GE.AND P1, PT, R12, 9.010913848876953125, PT ;  /* 0x41102cb40c00780b */ /* 0x000fc80003f26000 */
[----:B------:R-:W1:Y:S02]  /*01f0*/  MUFU.EX2 R0, R0 ;  /* 0x0000000000007308 */ /* 0x000e640000000800 */
[----:B-1----:R-:W-:-:S06]  /*0200*/  FADD R9, R0, 1 ;  /* 0x3f80000000097421 */ /* 0x002fcc0000000000 */
[----:B------:R-:W1:Y:S02]  /*0210*/  MUFU.RCP R9, R9 ;  /* 0x0000000900097308 */ /* 0x000e640000001000 */
[----:B-1----:R-:W-:-:S05]  /*0220*/  FFMA.FTZ R8, R9, -2, R8 ;  /* 0xc000000009087823 */ /* 0x002fca0000010008 */
[----:B------:R-:W-:-:S04]  /*0230*/  FSEL R8, R8, 1, !P1 ;  /* 0x3f80000008087808 */ /* 0x000fc80004800000 */
[----:B------:R-:W-:Y:S01]  /*0240*/  LOP3.LUT R8, R8, 0x80000000, R13, 0xf8, !PT ;  /* 0x8000000008087812 */ /* 0x000fe200078ef80d */
[----:B------:R-:W-:Y:S06]  /*0250*/  BRA `(.L_x_2) ;  /* 0x00000000001c7947 */ /* 0x000fec0003800000 */
.L_x_1:
[----:B------:R-:W-:Y:S01]  /*0260*/  MOV R0, 0x3c80f082 ;  /* 0x3c80f08200007802 */ /* 0x000fe20000000f00 */
[----:B------:R-:W-:-:S04]  /*0270*/  FMUL R9, R13, R13 ;  /* 0x0000000d0d097220 */ /* 0x000fc80000400000 */
[----:B------:R-:W-:-:S04]  /*0280*/  FFMA.FTZ R0, R9, R0, -0.052303962409496307373 ;  /* 0xbd563cae09007423 */ /* 0x000fc80000010000 */
[----:B------:R-:W-:-:S04]  /*0290*/  FFMA.FTZ R0, R9, R0, 0.1331529766321182251 ;  /* 0x3e08594109007423 */ /* 0x000fc80000010000 */
[----:B------:R-:W-:-:S04]  /*02a0*/  FFMA.FTZ R0, R9, R0, -0.33332768082618713379 ;  /* 0xbeaaa9ed09007423 */ /* 0x000fc80000010000 */
[----:B------:R-:W-:-:S04]  /*02b0*/  FFMA.FTZ R0, R9, R0, RZ ;  /* 0x0000000009007223 */ /* 0x000fc800000100ff */
[----:B------:R-:W-:-:S07]  /*02c0*/  FFMA.FTZ R8, R13, R0, R13 ;  /* 0x000000000d087223 */ /* 0x000fce000001000d */
.L_x_2:
[----:B------:R-:W-:Y:S05]  /*02d0*/  BSYNC B0 ;  /* 0x0000000000007941 */ /* 0x000fea0003800000 */
.L_x_0:
[----:B------:R-:W-:Y:S01]  /*02e0*/  FADD.FTZ R12, |R7|, -RZ ;  /* 0x800000ff070c7221 */ /* 0x000fe20000010200 */
[----:B------:R-:W-:Y:S01]  /*02f0*/  BSSY B0, `(.L_x_3) ;  /* 0x0000015000007945 */ /* 0x000fe20003800000 */
[----:B------:R-:W-:-:S03]  /*0300*/  SHF.R.S32.HI R9, RZ, 0x1f, R6 ;  /* 0x0000001fff097819 */ /* 0x000fc60000011406 */
[----:B------:R-:W-:-:S13]  /*0310*/  FSETP.GE.AND P1, PT, R12, 0.60000002384185791016, PT ;  /* 0x3f19999a0c00780b */ /* 0x000fda0003f26000 */
[----:B------:R-:W-:Y:S05]  /*0320*/  @!P1 BRA `(.L_x_4) ;  /* 0x0000000000289947 */ /* 0x000fea0003800000 */
        /* <DEDUP_REMOVED lines=10> */
.L_x_4:
[----:B------:R-:W-:Y:S01]  /*03d0*/  MOV R0, 0x3c80f082 ;  /* 0x3c80f08200007802 */ /* 0x000fe20000000f00 */
[----:B------:R-:W-:-:S04]  /*03e0*/  FMUL R11, R7, R7 ;  /* 0x00000007070b7220 */ /* 0x000fc80000400000 */
[----:B------:R-:W-:-:S04]  /*03f0*/  FFMA.FTZ R0, R11, R0, -0.052303962409496307373 ;  /* 0xbd563cae0b007423 */ /* 0x000fc80000010000 */
[----:B------:R-:W-:-:S04]  /*0400*/  FFMA.FTZ R0, R11, R0, 0.1331529766321182251 ;  /* 0x3e0859410b007423 */ /* 0x000fc80000010000 */
[----:B------:R-:W-:-:S04]  /*0410*/  FFMA.FTZ R0, R11, R0, -0.33332768082618713379 ;  /* 0xbeaaa9ed0b007423 */ /* 0x000fc80000010000 */
[----:B------:R-:W-:-:S04]  /*0420*/  FFMA.FTZ R0, R11, R0, RZ ;  /* 0x000000000b007223 */ /* 0x000fc800000100ff */
[----:B------:R-:W-:-:S07]  /*0430*/  FFMA.FTZ R7, R7, R0, R7 ;  /* 0x0000000007077223 */ /* 0x000fce0000010007 */
.L_x_5:
[----:B------:R-:W-:Y:S05]  /*0440*/  BSYNC B0 ;  /* 0x0000000000007941 */ /* 0x000fea0003800000 */
.L_x_3:
[----:B------:R-:W-:Y:S01]  /*0450*/  FMUL R2, R2, 0.5 ;  /* 0x3f00000002027820 */ /* 0x000fe20000400000 */
[----:B------:R-:W-:Y:S01]  /*0460*/  FADD R11, R8, 1 ;  /* 0x3f800000080b7421 */ /* 0x000fe20000000000 */
[----:B------:R-:W-:Y:S01]  /*0470*/  ULDC.64 UR6, c[0x0][0x220] ;  /* 0x0000880000067ab9 */ /* 0x000fe20000000a00 */
[----:B------:R-:W-:Y:S01]  /*0480*/  FMUL R3, R3, 0.5 ;  /* 0x3f00000003037820 */ /* 0x000fe20000400000 */
[----:B------:R-:W-:Y:S01]  /*0490*/  FADD R0, R7, 1 ;  /* 0x3f80000007007421 */ /* 0x000fe20000000000 */
[----:B------:R-:W-:Y:S01]  /*04a0*/  FMUL R11, R2, R11 ;  /* 0x0000000b020b7220 */ /* 0x000fe20000400000 */
[C---:B------:R-:W-:Y:S02]  /*04b0*/  LEA R2, P1, R6.reuse, UR6, 0x2 ;  /* 0x0000000606027c11 */ /* 0x040fe4000f8210ff */
[----:B------:R-:W-:Y:S01]  /*04c0*/  FMUL R0, R3, R0 ;  /* 0x0000000003007220 */ /* 0x000fe20000400000 */
[----:B-----5:R-:W-:Y:S01]  /*04d0*/  FMUL R4, R11, R4 ;  /* 0x000000040b047220 */ /* 0x020fe20000400000 */
[----:B------:R-:W-:-:S02]  /*04e0*/  LEA.HI.X R3, R6, UR7, R9, 0x2, P1 ;  /* 0x0000000706037c11 */ /* 0x000fc400088f1409 */
[----:B------:R-:W-:Y:S01]  /*04f0*/  FMUL R5, R0, R5 ;  /* 0x0000000500057220 */ /* 0x000fe20000400000 */
[----:B------:R-:W-:Y:S06]  /*0500*/  @P0 EXIT ;  /* 0x000000000000094d */ /* 0x000fec0003800000 */
[----:B------:R-:W-:Y:S01]  /*0510*/  STG.E.64 desc[UR4][R2.64], R4 ;  /* 0x0000000402007986 */ /* 0x000fe2000c101b04 */
[----:B------:R-:W-:Y:S05]  /*0520*/  EXIT ;  /* 0x000000000000794d */ /* 0x000fea0003800000 */
.L_x_6:
[----:B------:R-:W-:-:S00]  /*0530*/  BRA `(.L_x_6) ;  /* 0xfffffffc00fc7947 */ /* 0x000fc0000383ffff */
[----:B------:R-:W-:-:S00]  /*0540*/  NOP ;  /* 0x0000000000007918 */ /* 0x000fc00000000000 */
        /* <DEDUP_REMOVED lines=11> */
.L_x_7:


//--------------------- .nv.global.init           --------------------------
	.section	.nv.global.init,"aw",@progbits
.nv.global.init:
	.type		_$_str,@object
	.size		_$_str,(.L_0 - _$_str)
_$_str:
        /*0000*/ 	.byte	0x5f, 0x5f, 0x43, 0x55, 0x44, 0x41, 0x5f, 0x46, 0x54, 0x5a, 0x00
.L_0:


//--------------------- .nv.constant0.triton_poi_fused_add_mul_pow_tanh_1 --------------------------
	.section	.nv.constant0.triton_poi_fused_add_mul_pow_tanh_1,"a",@progbits
	.sectionflags	@""
	.align	4
.nv.constant0.triton_poi_fused_add_mul_pow_tanh_1:
	.zero		556
